	.headerflags	@"EF_CUDA_TEXMODE_UNIFIED EF_CUDA_64BIT_ADDRESS EF_CUDA_ACCELERATORS EF_CUDA_SM90 EF_CUDA_VIRTUAL_SM(EF_CUDA_SM90)"
	.elftype	@"ET_EXEC"


//--------------------- .nv.info                  --------------------------
	.section	.nv.info,"",@"SHT_CUDA_INFO"
	.align	4


	//----- nvinfo : EIATTR_REGCOUNT
	.align		4
        /*0000*/ 	.byte	0x04, 0x2f
        /*0002*/ 	.short	(.L_1 - .L_0)
	.align		4
.L_0:
        /*0004*/ 	.word	index@(triton_poi_fused__unsafe_index_add_mul_sub_8)
        /*0008*/ 	.word	0x0000001a


	//----- nvinfo : EIATTR_MIN_STACK_SIZE
	.align		4
.L_1:
        /*000c*/ 	.byte	0x04, 0x12
        /*000e*/ 	.short	(.L_3 - .L_2)
	.align		4
.L_2:
        /*0010*/ 	.word	index@(triton_poi_fused__unsafe_index_add_mul_sub_8)
        /*0014*/ 	.word	0x00000000


	//----- nvinfo : EIATTR_FRAME_SIZE
	.align		4
.L_3:
        /*0018*/ 	.byte	0x04, 0x11
        /*001a*/ 	.short	(.L_5 - .L_4)
	.align		4
.L_4:
        /*001c*/ 	.word	index@(triton_poi_fused__unsafe_index_add_mul_sub_8)
        /*0020*/ 	.word	0x00000000


	//----- nvinfo : EIATTR_MIN_STACK_SIZE
	.align		4
.L_5:
        /*0024*/ 	.byte	0x04, 0x12
        /*0026*/ 	.short	(.L_7 - .L_6)
	.align		4
.L_6:
        /*0028*/ 	.word	index@(triton_poi_fused__unsafe_index_add_mul_sub_8)
        /*002c*/ 	.word	0x00000000
.L_7:


//--------------------- .nv.info.triton_poi_fused__unsafe_index_add_mul_sub_8 --------------------------
	.section	.nv.info.triton_poi_fused__unsafe_index_add_mul_sub_8,"",@"SHT_CUDA_INFO"
	.sectionflags	@""
	.align	4


	//----- nvinfo : EIATTR_CUDA_API_VERSION
	.align		4
        /*0000*/ 	.byte	0x04, 0x37
        /*0002*/ 	.short	(.L_9 - .L_8)
.L_8:
        /*0004*/ 	.word	0x0000007c


	//----- nvinfo : EIATTR_KPARAM_INFO
	.align		4
.L_9:
        /*0008*/ 	.byte	0x04, 0x17
        /*000a*/ 	.short	(.L_11 - .L_10)
.L_10:
        /*000c*/ 	.word	0x00000000
        /*0010*/ 	.short	0x0008
        /*0012*/ 	.short	0x0040
        /*0014*/ 	.byte	0x00, 0xf0, 0x11, 0x00


	//----- nvinfo : EIATTR_KPARAM_INFO
	.align		4
.L_11:
        /*0018*/ 	.byte	0x04, 0x17
        /*001a*/ 	.short	(.L_13 - .L_12)
.L_12:
        /*001c*/ 	.word	0x00000000
        /*0020*/ 	.short	0x0007
        /*0022*/ 	.short	0x0038
        /*0024*/ 	.byte	0x00, 0xf4, 0x21, 0x00


	//----- nvinfo : EIATTR_KPARAM_INFO
	.align		4
.L_13:
        /*0028*/ 	.byte	0x04, 0x17
        /*002a*/ 	.short	(.L_15 - .L_14)
.L_14:
        /*002c*/ 	.word	0x00000000
        /*0030*/ 	.short	0x0006
        /*0032*/ 	.short	0x0030
        /*0034*/ 	.byte	0x00, 0xf4, 0x21, 0x00


	//----- nvinfo : EIATTR_KPARAM_INFO
	.align		4
.L_15:
        /*0038*/ 	.byte	0x04, 0x17
        /*003a*/ 	.short	(.L_17 - .L_16)
.L_16:
        /*003c*/ 	.word	0x00000000
        /*0040*/ 	.short	0x0005
        /*0042*/ 	.short	0x0028
        /*0044*/ 	.byte	0x00, 0xf4, 0x21, 0x00


	//----- nvinfo : EIATTR_KPARAM_INFO
	.align		4
.L_17:
        /*0048*/ 	.byte	0x04, 0x17
        /*004a*/ 	.short	(.L_19 - .L_18)
.L_18:
        /*004c*/ 	.word	0x00000000
        /*0050*/ 	.short	0x0004
        /*0052*/ 	.short	0x0020
        /*0054*/ 	.byte	0x00, 0xf4, 0x21, 0x00


	//----- nvinfo : EIATTR_KPARAM_INFO
	.align		4
.L_19:
        /*0058*/ 	.byte	0x04, 0x17
        /*005a*/ 	.short	(.L_21 - .L_20)
.L_20:
        /*005c*/ 	.word	0x00000000
        /*0060*/ 	.short	0x0003
        /*0062*/ 	.short	0x0018
        /*0064*/ 	.byte	0x00, 0xf4, 0x21, 0x00


	//----- nvinfo : EIATTR_KPARAM_INFO
	.align		4
.L_21:
        /*0068*/ 	.byte	0x04, 0x17
        /*006a*/ 	.short	(.L_23 - .L_22)
.L_22:
        /*006c*/ 	.word	0x00000000
        /*0070*/ 	.short	0x0002
        /*0072*/ 	.short	0x0010
        /*0074*/ 	.byte	0x00, 0xf4, 0x21, 0x00


	//----- nvinfo : EIATTR_KPARAM_INFO
	.align		4
.L_23:
        /*0078*/ 	.byte	0x04, 0x17
        /*007a*/ 	.short	(.L_25 - .L_24)
.L_24:
        /*007c*/ 	.word	0x00000000
        /*0080*/ 	.short	0x0001
        /*0082*/ 	.short	0x0008
        /*0084*/ 	.byte	0x00, 0xf4, 0x21, 0x00


	//----- nvinfo : EIATTR_KPARAM_INFO
	.align		4
.L_25:
        /*0088*/ 	.byte	0x04, 0x17
        /*008a*/ 	.short	(.L_27 - .L_26)
.L_26:
        /*008c*/ 	.word	0x00000000
        /*0090*/ 	.short	0x0000
        /*0092*/ 	.short	0x0000
        /*0094*/ 	.byte	0x00, 0xf4, 0x21, 0x00


	//----- nvinfo : EIATTR_SPARSE_MMA_MASK
	.align		4
.L_27:
        /*0098*/ 	.byte	0x03, 0x50
        /*009a*/ 	.short	0x0000


	//----- nvinfo : EIATTR_MAXREG_COUNT
	.align		4
        /*009c*/ 	.byte	0x03, 0x1b
        /*009e*/ 	.short	0x00ff


	//----- nvinfo : EIATTR_EXIT_INSTR_OFFSETS
	.align		4
        /*00a0*/ 	.byte	0x04, 0x1c
        /*00a2*/ 	.short	(.L_29 - .L_28)


	//   ....[0]....
.L_28:
        /*00a4*/ 	.word	0x000005d0


	//   ....[1]....
        /*00a8*/ 	.word	0x000005f0


	//----- nvinfo : EIATTR_REQNTID
	.align		4
.L_29:
        /*00ac*/ 	.byte	0x04, 0x10
        /*00ae*/ 	.short	(.L_31 - .L_30)
.L_30:
        /*00b0*/ 	.word	0x00000080
        /*00b4*/ 	.word	0x00000001
        /*00b8*/ 	.word	0x00000001


	//----- nvinfo : EIATTR_CBANK_PARAM_SIZE
	.align		4
.L_31:
        /*00bc*/ 	.byte	0x03, 0x19
        /*00be*/ 	.short	0x0044


	//----- nvinfo : EIATTR_PARAM_CBANK
	.align		4
        /*00c0*/ 	.byte	0x04, 0x0a
        /*00c2*/ 	.short	(.L_33 - .L_32)
	.align		4
.L_32:
        /*00c4*/ 	.word	index@(.nv.constant0.triton_poi_fused__unsafe_index_add_mul_sub_8)
        /*00c8*/ 	.short	0x0210
        /*00ca*/ 	.short	0x0044


	//----- nvinfo : EIATTR_SW_WAR
	.align		4
.L_33:
        /*00cc*/ 	.byte	0x04, 0x36
        /*00ce*/ 	.short	(.L_35 - .L_34)
.L_34:
        /*00d0*/ 	.word	0x00000008
.L_35:


//--------------------- .nv.callgraph             --------------------------
	.section	.nv.callgraph,"",@"SHT_CUDA_CALLGRAPH"
	.align	4
	.sectionentsize	8
	.align		4
        /*0000*/ 	.word	0x00000000
	.align		4
        /*0004*/ 	.word	0xffffffff
	.align		4
        /*0008*/ 	.word	0x00000000
	.align		4
        /*000c*/ 	.word	0xfffffffe
	.align		4
        /*0010*/ 	.word	0x00000000
	.align		4
        /*0014*/ 	.word	0xfffffffd
	.align		4
        /*0018*/ 	.word	0x00000000
	.align		4
        /*001c*/ 	.word	0xfffffffc


//--------------------- .text.triton_poi_fused__unsafe_index_add_mul_sub_8 --------------------------
	.section	.text.triton_poi_fused__unsafe_index_add_mul_sub_8,"ax",@progbits
	.align	128
        .global         triton_poi_fused__unsafe_index_add_mul_sub_8
        .type           triton_poi_fused__unsafe_index_add_mul_sub_8,@function
        .size           triton_poi_fused__unsafe_index_add_mul_sub_8,(.L_x_1 - triton_poi_fused__unsafe_index_add_mul_sub_8)
        .other          triton_poi_fused__unsafe_index_add_mul_sub_8,@"STO_CUDA_ENTRY STV_DEFAULT"
triton_poi_fused__unsafe_index_add_mul_sub_8:
.text.triton_poi_fused__unsafe_index_add_mul_sub_8:
[----:B------:R-:W0:Y:S01]  /*0000*/  LDC R1, c[0x0][0x28] ;  /* 0x00000a00ff017b82 */ /* 0x000e220000000800 */
[----:B------:R-:W1:Y:S07]  /*0010*/  S2R R0, SR_TID.X ;  /* 0x0000000000007919 */ /* 0x000e6e0000002100 */
[----:B------:R-:W2:Y:S01]  /*0020*/  LDC.64 R14, c[0x0][0x218] ;  /* 0x00008600ff0e7b82 */ /* 0x000ea20000000a00 */
[----:B------:R-:W-:Y:S01]  /*0030*/  CS2R R6, SRZ ;  /* 0x0000000000067805 */ /* 0x000fe2000001ff00 */
[----:B------:R-:W-:Y:S01]  /*0040*/  ULDC.64 UR4, c[0x0][0x208] ;  /* 0x0000820000047ab9 */ /* 0x000fe20000000a00 */
[----:B------:R-:W3:Y:S05]  /*0050*/  S2R R3, SR_CTAID.X ;  /* 0x0000000000037919 */ /* 0x000eea0000002500 */
[----:B------:R-:W4:Y:S08]  /*0060*/  LDC.64 R12, c[0x0][0x240] ;  /* 0x00009000ff0c7b82 */ /* 0x000f300000000a00 */
[----:B------:R-:W5:Y:S08]  /*0070*/  LDC.64 R16, c[0x0][0x220] ;  /* 0x00008800ff107b82 */ /* 0x000f700000000a00 */
[----:B------:R-:W5:Y:S01]  /*0080*/  LDC.64 R4, c[0x0][0x230] ;  /* 0x00008c00ff047b82 */ /* 0x000f620000000a00 */
[----:B------:R-:W-:-:S02]  /*0090*/  CS2R R10, SRZ ;  /* 0x00000000000a7805 */ /* 0x000fc4000001ff00 */
[----:B------:R-:W-:Y:S01]  /*00a0*/  CS2R R8, SRZ ;  /* 0x0000000000087805 */ /* 0x000fe2000001ff00 */
[----:B------:R-:W-:Y:S01]  /*00b0*/  ULDC.64 UR6, c[0x0][0x228] ;  /* 0x00008a0000067ab9 */ /* 0x000fe20000000a00 */
[----:B-1----:R-:W-:-:S05]  /*00c0*/  LOP3.LUT R0, R0, 0x7f, RZ, 0xc0, !PT ;  /* 0x0000007f00007812 */ /* 0x002fca00078ec0ff */
[----:B---3--:R-:W-:-:S04]  /*00d0*/  IMAD R0, R3, 0x80, R0 ;  /* 0x0000008003007824 */ /* 0x008fc800078e0200 */
[C---:B------:R-:W-:Y:S01]  /*00e0*/  IMAD.HI R2, R0.reuse, 0x2aaaaaab, RZ ;  /* 0x2aaaaaab00027827 */ /* 0x040fe200078e02ff */
[----:B------:R-:W-:-:S04]  /*00f0*/  ISETP.GE.AND P0, PT, R0, 0x240, PT ;  /* 0x000002400000780c */ /* 0x000fc80003f06270 */
[----:B------:R-:W-:-:S05]  /*0100*/  LEA.HI R3, R2, R2, RZ, 0x1 ;  /* 0x0000000202037211 */ /* 0x000fca00078f08ff */
[----:B------:R-:W-:-:S05]  /*0110*/  IMAD.HI R2, R3, 0x2aaaaaab, RZ ;  /* 0x2aaaaaab03027827 */ /* 0x000fca00078e02ff */
[----:B------:R-:W-:-:S05]  /*0120*/  LEA.HI R2, R2, R2, RZ, 0x1 ;  /* 0x0000000202027211 */ /* 0x000fca00078f08ff */
[----:B------:R-:W-:Y:S02]  /*0130*/  IMAD R2, R2, -0x6, R3 ;  /* 0xfffffffa02027824 */ /* 0x000fe400078e0203 */
[----:B------:R-:W-:Y:S02]  /*0140*/  IMAD R3, R3, -0x6, R0 ;  /* 0xfffffffa03037824 */ /* 0x000fe400078e0200 */
[----:B--2---:R-:W-:-:S05]  /*0150*/  IMAD.WIDE R14, R2, 0x8, R14 ;  /* 0x00000008020e7825 */ /* 0x004fca00078e020e */
[----:B------:R1:W2:Y:S01]  /*0160*/  @!P0 LDG.E.EL.64 R6, desc[UR4][R14.64] ;  /* 0x000000040e068981 */ /* 0x0002a2000c2e1b00 */
[----:B----4-:R-:W-:-:S04]  /*0170*/  IMAD.WIDE R20, R2, 0x8, R12 ;  /* 0x0000000802147825 */ /* 0x010fc800078e020c */
[C---:B-----5:R-:W-:Y:S01]  /*0180*/  IMAD.WIDE R16, R3.reuse, 0x8, R16 ;  /* 0x0000000803107825 */ /* 0x060fe200078e0210 */
[----:B------:R-:W3:Y:S01]  /*0190*/  @!P0 LDG.E.EL.64 R10, desc[UR4][R20.64] ;  /* 0x00000004140a8981 */ /* 0x000ee2000c2e1b00 */
[----:B------:R-:W-:Y:S02]  /*01a0*/  CS2R R12, SRZ ;  /* 0x00000000000c7805 */ /* 0x000fe4000001ff00 */
[----:B0-----:R-:W-:Y:S01]  /*01b0*/  IMAD.WIDE R18, R3, 0x8, R4 ;  /* 0x0000000803127825 */ /* 0x001fe200078e0204 */
[----:B------:R-:W4:Y:S01]  /*01c0*/  @!P0 LDG.E.EL.64 R8, desc[UR4][R16.64] ;  /* 0x0000000410088981 */ /* 0x000f22000c2e1b00 */
[----:B------:R-:W0:Y:S03]  /*01d0*/  LDC.64 R4, c[0x0][0x238] ;  /* 0x00008e00ff047b82 */ /* 0x000e260000000a00 */
[----:B------:R5:W5:Y:S01]  /*01e0*/  @!P0 LDG.E.EL.64 R12, desc[UR4][R18.64] ;  /* 0x00000004120c8981 */ /* 0x000b62000c2e1b00 */
[----:B-1----:R-:W-:-:S05]  /*01f0*/  IMAD.HI R14, R0, 0x38e38e39, RZ ;  /* 0x38e38e39000e7827 */ /* 0x002fca00078e02ff */
[----:B------:R-:W-:Y:S01]  /*0200*/  SHF.R.U32.HI R15, RZ, 0x1f, R14 ;  /* 0x0000001fff0f7819 */ /* 0x000fe2000001160e */
[----:B0-----:R-:W-:-:S03]  /*0210*/  IMAD.WIDE R4, R3, 0x4, R4 ;  /* 0x0000000403047825 */ /* 0x001fc600078e0204 */
[----:B------:R-:W-:Y:S02]  /*0220*/  LEA.HI R14, R14, R15, RZ, 0x1d ;  /* 0x0000000f0e0e7211 */ /* 0x000fe400078fe8ff */
[----:B------:R-:W-:Y:S02]  /*0230*/  MOV R22, RZ ;  /* 0x000000ff00167202 */ /* 0x000fe40000000f00 */
[----:B--2---:R-:W-:-:S04]  /*0240*/  SHF.R.U32.HI R23, RZ, 0x1d, R7 ;  /* 0x0000001dff177819 */ /* 0x004fc80000011607 */
[----:B------:R-:W-:-:S04]  /*0250*/  LOP3.LUT R23, R23, 0x4, RZ, 0xc0, !PT ;  /* 0x0000000417177812 */ /* 0x000fc800078ec0ff */
[----:B------:R-:W-:Y:S02]  /*0260*/  IADD3 R3, P1, R6, R23, RZ ;  /* 0x0000001706037210 */ /* 0x000fe40007f3e0ff */
[----:B---3--:R-:W-:Y:S02]  /*0270*/  SHF.R.U32.HI R6, RZ, 0x1d, R11 ;  /* 0x0000001dff067819 */ /* 0x008fe4000001160b */
[----:B----4-:R-:W-:Y:S01]  /*0280*/  LEA R16, P2, R8, UR6, 0x2 ;  /* 0x0000000608107c11 */ /* 0x010fe2000f8410ff */
[----:B-----5:R-:W-:Y:S01]  /*0290*/  IMAD.X R18, RZ, RZ, R7, P1 ;  /* 0x000000ffff127224 */ /* 0x020fe200008e0607 */
[----:B------:R-:W-:Y:S02]  /*02a0*/  LOP3.LUT R7, R6, 0x4, RZ, 0xc0, !PT ;  /* 0x0000000406077812 */ /* 0x000fe400078ec0ff */
[----:B------:R-:W-:Y:S02]  /*02b0*/  LEA.HI.X R17, R8, UR7, R9, 0x2, P2 ;  /* 0x0000000708117c11 */ /* 0x000fe400090f1409 */
[----:B------:R-:W-:-:S02]  /*02c0*/  SHF.R.U32.HI R8, RZ, 0x1b, R13 ;  /* 0x0000001bff087819 */ /* 0x000fc4000001160d */
[----:B------:R-:W-:Y:S02]  /*02d0*/  IADD3 R6, P3, R10, R7, RZ ;  /* 0x000000070a067210 */ /* 0x000fe40007f7e0ff */
[----:B------:R-:W-:Y:S02]  /*02e0*/  LEA R10, P2, R12, UR6, 0x2 ;  /* 0x000000060c0a7c11 */ /* 0x000fe4000f8410ff */
[----:B------:R-:W-:Y:S01]  /*02f0*/  SHF.R.U32.HI R15, RZ, 0x1b, R9 ;  /* 0x0000001bff0f7819 */ /* 0x000fe20000011609 */
[----:B------:R-:W-:Y:S01]  /*0300*/  IMAD.X R11, RZ, RZ, R11, P3 ;  /* 0x000000ffff0b7224 */ /* 0x000fe200018e060b */
[----:B------:R-:W-:Y:S02]  /*0310*/  LOP3.LUT R7, R8, 0x10, RZ, 0xc0, !PT ;  /* 0x0000001008077812 */ /* 0x000fe400078ec0ff */
[----:B------:R-:W-:Y:S02]  /*0320*/  LEA.HI.X R12, R12, UR7, R13, 0x2, P2 ;  /* 0x000000070c0c7c11 */ /* 0x000fe400090f140d */
[----:B------:R-:W-:-:S02]  /*0330*/  LOP3.LUT R9, R15, 0x10, RZ, 0xc0, !PT ;  /* 0x000000100f097812 */ /* 0x000fc400078ec0ff */
[----:B------:R-:W-:Y:S02]  /*0340*/  IADD3 R10, P2, R7, R10, RZ ;  /* 0x0000000a070a7210 */ /* 0x000fe40007f5e0ff */
[C---:B------:R-:W-:Y:S01]  /*0350*/  SHF.L.U64.HI R8, R3.reuse, 0x4, R18 ;  /* 0x0000000403087819 */ /* 0x040fe20000010212 */
[----:B------:R-:W-:Y:S01]  /*0360*/  IMAD.SHL.U32 R3, R3, 0x10, RZ ;  /* 0x0000001003037824 */ /* 0x000fe200078e00ff */
[C---:B------:R-:W-:Y:S02]  /*0370*/  SHF.L.U64.HI R20, R6.reuse, 0x4, R11 ;  /* 0x0000000406147819 */ /* 0x040fe4000001020b */
[----:B------:R-:W-:Y:S01]  /*0380*/  SHF.L.U32 R11, R6, 0x4, RZ ;  /* 0x00000004060b7819 */ /* 0x000fe200000006ff */
[----:B------:R-:W-:Y:S01]  /*0390*/  IMAD.X R7, RZ, RZ, R12, P2 ;  /* 0x000000ffff077224 */ /* 0x000fe200010e060c */
[----:B------:R-:W-:Y:S02]  /*03a0*/  IADD3 R16, P1, R9, R16, RZ ;  /* 0x0000001009107210 */ /* 0x000fe40007f3e0ff */
[----:B------:R-:W-:-:S02]  /*03b0*/  IADD3 R18, P2, R10, R3, RZ ;  /* 0x000000030a127210 */ /* 0x000fc40007f5e0ff */
[----:B------:R-:W-:Y:S01]  /*03c0*/  IADD3 R10, P4, R11, R10, RZ ;  /* 0x0000000a0b0a7210 */ /* 0x000fe20007f9e0ff */
[----:B------:R-:W-:Y:S01]  /*03d0*/  IMAD.X R17, RZ, RZ, R17, P1 ;  /* 0x000000ffff117224 */ /* 0x000fe200008e0611 */
[----:B------:R-:W-:Y:S01]  /*03e0*/  IADD3 R12, P1, R3, R16, RZ ;  /* 0x00000010030c7210 */ /* 0x000fe20007f3e0ff */
[----:B------:R-:W-:Y:S01]  /*03f0*/  IMAD.X R19, R7, 0x1, R8, P2 ;  /* 0x0000000107137824 */ /* 0x000fe200010e0608 */
[----:B------:R-:W-:Y:S01]  /*0400*/  IADD3 R16, P3, R11, R16, RZ ;  /* 0x000000100b107210 */ /* 0x000fe20007f7e0ff */
[----:B------:R-:W-:Y:S02]  /*0410*/  IMAD.X R11, R20, 0x1, R7, P4 ;  /* 0x00000001140b7824 */ /* 0x000fe400020e0607 */
[----:B------:R-:W0:Y:S01]  /*0420*/  LDC.64 R6, c[0x0][0x248] ;  /* 0x00009200ff067b82 */ /* 0x000e220000000a00 */
[----:B------:R-:W-:Y:S01]  /*0430*/  IMAD.X R13, R8, 0x1, R17, P1 ;  /* 0x00000001080d7824 */ /* 0x000fe200008e0611 */
[----:B------:R-:W-:Y:S01]  /*0440*/  IADD3.X R17, R20, R17, RZ, P3, !PT ;  /* 0x0000001114117210 */ /* 0x000fe20001ffe4ff */
[----:B------:R-:W-:Y:S01]  /*0450*/  HFMA2.MMA R8, -RZ, RZ, 0, 0 ;  /* 0x00000000ff087435 */ /* 0x000fe200000001ff */
[----:B------:R-:W-:Y:S01]  /*0460*/  IMAD.SHL.U32 R9, R14, 0x10, RZ ;  /* 0x000000100e097824 */ /* 0x000fe200078e00ff */
[----:B------:R-:W-:Y:S01]  /*0470*/  CS2R R20, SRZ ;  /* 0x0000000000147805 */ /* 0x000fe2000001ff00 */
[----:B------:R-:W-:-:S02]  /*0480*/  IMAD.MOV.U32 R3, RZ, RZ, RZ ;  /* 0x000000ffff037224 */ /* 0x000fc400078e00ff */
[----:B------:R-:W-:-:S04]  /*0490*/  IMAD.WIDE R14, R9, 0x4, R18 ;  /* 0x00000004090e7825 */ /* 0x000fc800078e0212 */
[C---:B------:R-:W-:Y:S01]  /*04a0*/  IMAD.WIDE R12, R9.reuse, 0x4, R12 ;  /* 0x00000004090c7825 */ /* 0x040fe200078e020c */
[----:B------:R-:W2:Y:S03]  /*04b0*/  @!P0 LDG.E.EL R21, desc[UR4][R14.64] ;  /* 0x000000040e158981 */ /* 0x000ea6000c2e1900 */
[C---:B------:R-:W-:Y:S01]  /*04c0*/  IMAD.WIDE R16, R9.reuse, 0x4, R16 ;  /* 0x0000000409107825 */ /* 0x040fe200078e0210 */
[----:B------:R-:W2:Y:S03]  /*04d0*/  @!P0 LDG.E.EL R8, desc[UR4][R12.64] ;  /* 0x000000040c088981 */ /* 0x000ea6000c2e1900 */
[----:B------:R-:W-:Y:S01]  /*04e0*/  IMAD.WIDE R18, R9, 0x4, R10 ;  /* 0x0000000409127825 */ /* 0x000fe200078e020a */
[----:B------:R-:W3:Y:S01]  /*04f0*/  @!P0 LDG.E.EL R3, desc[UR4][R16.64] ;  /* 0x0000000410038981 */ /* 0x000ee2000c2e1900 */
[----:B------:R-:W1:Y:S02]  /*0500*/  LDC.64 R10, c[0x0][0x210] ;  /* 0x00008400ff0a7b82 */ /* 0x000e640000000a00 */
[----:B------:R-:W-:Y:S01]  /*0510*/  IMAD.MOV.U32 R9, RZ, RZ, RZ ;  /* 0x000000ffff097224 */ /* 0x000fe200078e00ff */
[----:B------:R-:W3:Y:S01]  /*0520*/  @!P0 LDG.E.EL R22, desc[UR4][R18.64] ;  /* 0x0000000412168981 */ /* 0x000ee2000c2e1900 */
[----:B0-----:R-:W-:-:S04]  /*0530*/  IMAD.WIDE R6, R2, 0x4, R6 ;  /* 0x0000000402067825 */ /* 0x001fc800078e0206 */
[----:B------:R-:W4:Y:S04]  /*0540*/  @!P0 LDG.E.EL R9, desc[UR4][R4.64] ;  /* 0x0000000404098981 */ /* 0x000f28000c2e1900 */
[----:B------:R-:W5:Y:S01]  /*0550*/  @!P0 LDG.E.EL R20, desc[UR4][R6.64] ;  /* 0x0000000406148981 */ /* 0x000f62000c2e1900 */
[----:B--2---:R-:W-:Y:S01]  /*0560*/  FADD R21, R21, -R8 ;  /* 0x8000000815157221 */ /* 0x004fe20000000000 */
[----:B---3--:R-:W-:-:S03]  /*0570*/  FADD R22, R22, -R3 ;  /* 0x8000000316167221 */ /* 0x008fc60000000000 */
[-C--:B----4-:R-:W-:Y:S01]  /*0580*/  FFMA R21, R21, R9.reuse, R8 ;  /* 0x0000000915157223 */ /* 0x090fe20000000008 */
[----:B------:R-:W-:-:S04]  /*0590*/  FFMA R22, R22, R9, R3 ;  /* 0x0000000916167223 */ /* 0x000fc80000000003 */
[----:B------:R-:W-:Y:S01]  /*05a0*/  FADD R22, -R21, R22 ;  /* 0x0000001615167221 */ /* 0x000fe20000000100 */
[----:B-1----:R-:W-:-:S04]  /*05b0*/  IMAD.WIDE R2, R0, 0x4, R10 ;  /* 0x0000000400027825 */ /* 0x002fc800078e020a */
[----:B-----5:R-:W-:Y:S01]  /*05c0*/  FFMA R21, R22, R20, R21 ;  /* 0x0000001416157223 */ /* 0x020fe20000000015 */
[----:B------:R-:W-:Y:S06]  /*05d0*/  @P0 EXIT ;  /* 0x000000000000094d */ /* 0x000fec0003800000 */
[----:B------:R-:W-:Y:S01]  /*05e0*/  STG.E desc[UR4][R2.64], R21 ;  /* 0x0000001502007986 */ /* 0x000fe2000c101904 */
[----:B------:R-:W-:Y:S05]  /*05f0*/  EXIT ;  /* 0x000000000000794d */ /* 0x000fea0003800000 */
.L_x_0:
[----:B------:R-:W-:-:S00]  /*0600*/  BRA `(.L_x_0) ;  /* 0xfffffffc00fc7947 */ /* 0x000fc0000383ffff */
[----:B------:R-:W-:-:S00]  /*0610*/  NOP ;  /* 0x0000000000007918 */ /* 0x000fc00000000000 */
        /* <DEDUP_REMOVED lines=14> */
.L_x_1:


//--------------------- .nv.constant0.triton_poi_fused__unsafe_index_add_mul_sub_8 --------------------------
	.section	.nv.constant0.triton_poi_fused__unsafe_index_add_mul_sub_8,"a",@progbits
	.sectionflags	@""
	.align	4
.nv.constant0.triton_poi_fused__unsafe_index_add_mul_sub_8:
	.zero		596
